//
// Generated by NVIDIA NVVM Compiler
//
// Compiler Build ID: CL-36424714
// Cuda compilation tools, release 13.0, V13.0.88
// Based on NVVM 20.0.0
//

.version 9.0
.target sm_100
.address_size 64

	// .globl	_Z4scanPfS_y
.extern .shared .align 16 .b8 temp[];

.visible .entry _Z4scanPfS_y(
	.param .u64 .ptr .align 1 _Z4scanPfS_y_param_0,
	.param .u64 .ptr .align 1 _Z4scanPfS_y_param_1,
	.param .u64 _Z4scanPfS_y_param_2
)
{
	.reg .pred 	%p<5>;
	.reg .b32 	%r<33>;
	.reg .b32 	%f<10>;
	.reg .b64 	%rd<22>;

	ld.param.u64 	%rd7, [_Z4scanPfS_y_param_0];
	ld.param.u64 	%rd8, [_Z4scanPfS_y_param_1];
	ld.param.u64 	%rd9, [_Z4scanPfS_y_param_2];
	mov.u32 	%r2, %tid.x;
	cvt.u64.u32 	%rd1, %r2;
	setp.eq.s32 	%p1, %r2, 0;
	mov.f32 	%f9, 0f00000000;
	@%p1 bra 	$L__BB0_2;
	cvta.to.global.u64 	%rd10, %rd8;
	shl.b64 	%rd11, %rd1, 2;
	add.s64 	%rd12, %rd10, %rd11;
	ld.global.f32 	%f9, [%rd12+-4];
$L__BB0_2:
	cvt.u32.u64 	%r3, %rd1;
	shl.b32 	%r4, %r3, 2;
	mov.u32 	%r5, temp;
	add.s32 	%r1, %r5, %r4;
	st.shared.f32 	[%r1], %f9;
	bar.sync 	0;
	setp.lt.u64 	%p2, %rd9, 2;
	mov.b64 	%rd21, 0;
	@%p2 bra 	$L__BB0_8;
	mov.b64 	%rd20, 0;
	mov.b64 	%rd19, 1;
	cvt.u32.u64 	%r19, %rd9;
$L__BB0_4:
	xor.b64  	%rd21, %rd20, 1;
	setp.gt.u64 	%p3, %rd19, %rd1;
	@%p3 bra 	$L__BB0_6;
	cvt.u32.u64 	%r8, %rd20;
	mad.lo.s32 	%r9, %r8, %r19, %r3;
	cvt.u32.u64 	%r10, %rd19;
	sub.s32 	%r11, %r9, %r10;
	shl.b32 	%r12, %r11, 2;
	add.s32 	%r14, %r5, %r12;
	ld.shared.f32 	%f4, [%r14];
	cvt.u32.u64 	%r15, %rd21;
	mul.lo.s32 	%r16, %r15, %r19;
	shl.b32 	%r17, %r16, 2;
	add.s32 	%r18, %r1, %r17;
	ld.shared.f32 	%f5, [%r18];
	add.f32 	%f6, %f4, %f5;
	st.shared.f32 	[%r18], %f6;
	bra.uni 	$L__BB0_7;
$L__BB0_6:
	cvt.u32.u64 	%r20, %rd20;
	mul.lo.s32 	%r21, %r20, %r19;
	shl.b32 	%r22, %r21, 2;
	add.s32 	%r23, %r1, %r22;
	ld.shared.f32 	%f7, [%r23];
	cvt.u32.u64 	%r24, %rd21;
	mul.lo.s32 	%r25, %r24, %r19;
	shl.b32 	%r26, %r25, 2;
	add.s32 	%r27, %r1, %r26;
	st.shared.f32 	[%r27], %f7;
$L__BB0_7:
	bar.sync 	0;
	shl.b64 	%rd19, %rd19, 1;
	setp.lt.u64 	%p4, %rd19, %rd9;
	mov.u64 	%rd20, %rd21;
	@%p4 bra 	$L__BB0_4;
$L__BB0_8:
	cvta.to.global.u64 	%rd16, %rd7;
	cvt.u32.u64 	%r28, %rd9;
	cvt.u32.u64 	%r29, %rd21;
	mul.lo.s32 	%r30, %r29, %r28;
	shl.b32 	%r31, %r30, 2;
	add.s32 	%r32, %r1, %r31;
	ld.shared.f32 	%f8, [%r32];
	shl.b64 	%rd17, %rd1, 2;
	add.s64 	%rd18, %rd16, %rd17;
	st.global.f32 	[%rd18], %f8;
	ret;

}
	// .globl	_Z8postscanPfyS_
.visible .entry _Z8postscanPfyS_(
	.param .u64 .ptr .align 1 _Z8postscanPfyS__param_0,
	.param .u64 _Z8postscanPfyS__param_1,
	.param .u64 .ptr .align 1 _Z8postscanPfyS__param_2
)
{
	.reg .pred 	%p<2>;
	.reg .b32 	%r<6>;
	.reg .b32 	%f<4>;
	.reg .b64 	%rd<11>;

	ld.param.u64 	%rd2, [_Z8postscanPfyS__param_0];
	ld.param.u64 	%rd4, [_Z8postscanPfyS__param_1];
	ld.param.u64 	%rd3, [_Z8postscanPfyS__param_2];
	mov.u32 	%r1, %ctaid.x;
	mov.u32 	%r2, %ntid.x;
	mov.u32 	%r3, %tid.x;
	mad.lo.s32 	%r4, %r1, %r2, %r3;
	cvt.u64.u32 	%rd1, %r4;
	setp.le.u64 	%p1, %rd4, %rd1;
	@%p1 bra 	$L__BB1_2;
	cvta.to.global.u64 	%rd5, %rd3;
	cvta.to.global.u64 	%rd6, %rd2;
	shr.u32 	%r5, %r1, 1;
	mul.wide.u32 	%rd7, %r5, 4;
	add.s64 	%rd8, %rd5, %rd7;
	ld.global.f32 	%f1, [%rd8];
	shl.b64 	%rd9, %rd1, 2;
	add.s64 	%rd10, %rd6, %rd9;
	ld.global.f32 	%f2, [%rd10];
	add.f32 	%f3, %f1, %f2;
	st.global.f32 	[%rd10], %f3;
$L__BB1_2:
	ret;

}
	// .globl	_Z7prescanPfS_yS_m
.visible .entry _Z7prescanPfS_yS_m(
	.param .u64 .ptr .align 1 _Z7prescanPfS_yS_m_param_0,
	.param .u64 .ptr .align 1 _Z7prescanPfS_yS_m_param_1,
	.param .u64 _Z7prescanPfS_yS_m_param_2,
	.param .u64 .ptr .align 1 _Z7prescanPfS_yS_m_param_3,
	.param .u64 _Z7prescanPfS_yS_m_param_4
)
{
	.reg .pred 	%p<12>;
	.reg .b32 	%r<30>;
	.reg .b32 	%f<13>;
	.reg .b64 	%rd<40>;

	ld.param.u64 	%rd18, [_Z7prescanPfS_yS_m_param_0];
	ld.param.u64 	%rd22, [_Z7prescanPfS_yS_m_param_1];
	ld.param.u64 	%rd19, [_Z7prescanPfS_yS_m_param_2];
	ld.param.u64 	%rd20, [_Z7prescanPfS_yS_m_param_3];
	ld.param.u64 	%rd21, [_Z7prescanPfS_yS_m_param_4];
	cvta.to.global.u64 	%rd23, %rd22;
	mov.u32 	%r1, %ctaid.x;
	mov.u32 	%r3, %ntid.x;
	mul.lo.s32 	%r4, %r1, %r3;
	cvt.u64.u32 	%rd24, %r4;
	mov.u32 	%r5, %tid.x;
	cvt.u64.u32 	%rd1, %r5;
	shl.b32 	%r6, %r5, 3;
	mov.u32 	%r7, temp;
	add.s32 	%r2, %r7, %r6;
	mov.f32 	%f1, 0f00000000;
	st.shared.v2.f32 	[%r2], {%f1, %f1};
	add.s64 	%rd25, %rd24, %rd1;
	shl.b64 	%rd2, %rd25, 1;
	setp.ge.u64 	%p1, %rd2, %rd21;
	shl.b64 	%rd3, %rd25, 3;
	add.s64 	%rd4, %rd23, %rd3;
	@%p1 bra 	$L__BB2_2;
	ld.global.f32 	%f2, [%rd4];
	st.shared.f32 	[%r2], %f2;
$L__BB2_2:
	add.s64 	%rd5, %rd2, 1;
	setp.ge.u64 	%p2, %rd5, %rd21;
	@%p2 bra 	$L__BB2_4;
	ld.global.f32 	%f3, [%rd4+4];
	st.shared.f32 	[%r2+4], %f3;
$L__BB2_4:
	setp.lt.u64 	%p3, %rd19, 2;
	mov.b64 	%rd37, 1;
	@%p3 bra 	$L__BB2_9;
	shl.b64 	%rd28, %rd1, 1;
	or.b64  	%rd6, %rd28, 1;
	mov.b64 	%rd37, 1;
	cvt.u32.u64 	%r8, %rd6;
	mov.u64 	%rd35, %rd19;
$L__BB2_6:
	shr.u64 	%rd9, %rd35, 1;
	bar.sync 	0;
	setp.le.u64 	%p4, %rd9, %rd1;
	@%p4 bra 	$L__BB2_8;
	cvt.u32.u64 	%r9, %rd37;
	mul.lo.s32 	%r10, %r9, %r8;
	shl.b32 	%r11, %r10, 2;
	add.s32 	%r13, %r7, %r11;
	ld.shared.f32 	%f4, [%r13+-4];
	shl.b32 	%r14, %r9, 2;
	add.s32 	%r15, %r13, %r14;
	ld.shared.f32 	%f5, [%r15+-4];
	add.f32 	%f6, %f4, %f5;
	st.shared.f32 	[%r15+-4], %f6;
$L__BB2_8:
	shl.b64 	%rd37, %rd37, 1;
	setp.gt.u64 	%p5, %rd35, 3;
	mov.u64 	%rd35, %rd9;
	@%p5 bra 	$L__BB2_6;
$L__BB2_9:
	cvt.u32.u64 	%r16, %rd1;
	setp.ne.s32 	%p6, %r16, 0;
	@%p6 bra 	$L__BB2_11;
	cvt.u32.u64 	%r17, %rd19;
	shl.b32 	%r18, %r17, 2;
	add.s32 	%r20, %r7, %r18;
	ld.shared.f32 	%f7, [%r20+-4];
	cvta.to.global.u64 	%rd29, %rd20;
	mul.wide.u32 	%rd30, %r1, 4;
	add.s64 	%rd31, %rd29, %rd30;
	st.global.f32 	[%rd31], %f7;
	mov.b32 	%r21, 0;
	st.shared.u32 	[%r20+-4], %r21;
$L__BB2_11:
	setp.lt.u64 	%p7, %rd19, 2;
	@%p7 bra 	$L__BB2_16;
	shl.b64 	%rd33, %rd1, 1;
	or.b64  	%rd12, %rd33, 1;
	mov.b64 	%rd38, 1;
	cvt.u32.u64 	%r22, %rd12;
$L__BB2_13:
	shr.u64 	%rd37, %rd37, 1;
	bar.sync 	0;
	setp.le.u64 	%p8, %rd38, %rd1;
	@%p8 bra 	$L__BB2_15;
	cvt.u32.u64 	%r23, %rd37;
	mul.lo.s32 	%r24, %r23, %r22;
	shl.b32 	%r25, %r24, 2;
	add.s32 	%r27, %r7, %r25;
	ld.shared.f32 	%f8, [%r27+-4];
	shl.b32 	%r28, %r23, 2;
	add.s32 	%r29, %r27, %r28;
	ld.shared.f32 	%f9, [%r29+-4];
	st.shared.f32 	[%r27+-4], %f9;
	add.f32 	%f10, %f8, %f9;
	st.shared.f32 	[%r29+-4], %f10;
$L__BB2_15:
	shl.b64 	%rd38, %rd38, 1;
	setp.lt.u64 	%p9, %rd38, %rd19;
	@%p9 bra 	$L__BB2_13;
$L__BB2_16:
	setp.ge.u64 	%p10, %rd2, %rd21;
	bar.sync 	0;
	cvta.to.global.u64 	%rd34, %rd18;
	add.s64 	%rd17, %rd34, %rd3;
	@%p10 bra 	$L__BB2_18;
	ld.shared.f32 	%f11, [%r2];
	st.global.f32 	[%rd17], %f11;
$L__BB2_18:
	setp.ge.u64 	%p11, %rd5, %rd21;
	@%p11 bra 	$L__BB2_20;
	ld.shared.f32 	%f12, [%r2+4];
	st.global.f32 	[%rd17+4], %f12;
$L__BB2_20:
	ret;

}


// ===== COMPILED SASS (sm_100) =====

	.target	sm_100

	.elftype	@"ET_EXEC"


//--------------------- .note.nv.tkinfo           --------------------------
	.section	.note.nv.tkinfo,"",@"SHT_NOTE"
	.sectionflags	@"SHF_NOTE_NV_TKINFO"
	.tkinfo
        /*0018*/ 	.word	0x00000002
        /*0030*/ 	.string	""
        /*0030*/ 	.string	"ptxas"
        /*0030*/ 	.string	"Cuda compilation tools, release 13.0, V13.0.88"
        /*0030*/ 	.string	"Build cuda_13.0.r13.0/compiler.36424714_0"
        /*0030*/ 	.string	"-arch sm_100 -m 64 "



//--------------------- .note.nv.cuinfo           --------------------------
	.section	.note.nv.cuinfo,"",@"SHT_NOTE"
	.sectionflags	@"SHF_NOTE_NV_CUINFO"
        /*0018*/ 	.short	0x0002
        /*001a*/ 	.short	0x0064
        /*001c*/ 	.short	0x0082
	.zero		2


//--------------------- .nv.info                  --------------------------
	.section	.nv.info,"",@"SHT_CUDA_INFO"
	.align	4


	//----- nvinfo : EIATTR_REGCOUNT
	.align		4
        /*0000*/ 	.byte	0x04, 0x2f
        /*0002*/ 	.short	(.L_1 - .L_0)
	.align		4
.L_0:
        /*0004*/ 	.word	index@(_Z4scanPfS_y)
        /*0008*/ 	.word	0x0000000c


	//----- nvinfo : EIATTR_FRAME_SIZE
	.align		4
.L_1:
        /*000c*/ 	.byte	0x04, 0x11
        /*000e*/ 	.short	(.L_3 - .L_2)
	.align		4
.L_2:
        /*0010*/ 	.word	index@(_Z4scanPfS_y)
        /*0014*/ 	.word	0x00000000


	//----- nvinfo : EIATTR_REGCOUNT
	.align		4
.L_3:
        /*0018*/ 	.byte	0x04, 0x2f
        /*001a*/ 	.short	(.L_5 - .L_4)
	.align		4
.L_4:
        /*001c*/ 	.word	index@(_Z8postscanPfyS_)
        /*0020*/ 	.word	0x0000000a


	//----- nvinfo : EIATTR_FRAME_SIZE
	.align		4
.L_5:
        /*0024*/ 	.byte	0x04, 0x11
        /*0026*/ 	.short	(.L_7 - .L_6)
	.align		4
.L_6:
        /*0028*/ 	.word	index@(_Z8postscanPfyS_)
        /*002c*/ 	.word	0x00000000


	//----- nvinfo : EIATTR_REGCOUNT
	.align		4
.L_7:
        /*0030*/ 	.byte	0x04, 0x2f
        /*0032*/ 	.short	(.L_9 - .L_8)
	.align		4
.L_8:
        /*0034*/ 	.word	index@(_Z7prescanPfS_yS_m)
        /*0038*/ 	.word	0x00000016


	//----- nvinfo : EIATTR_FRAME_SIZE
	.align		4
.L_9:
        /*003c*/ 	.byte	0x04, 0x11
        /*003e*/ 	.short	(.L_11 - .L_10)
	.align		4
.L_10:
        /*0040*/ 	.word	index@(_Z7prescanPfS_yS_m)
        /*0044*/ 	.word	0x00000000


	//----- nvinfo : EIATTR_MIN_STACK_SIZE
	.align		4
.L_11:
        /*0048*/ 	.byte	0x04, 0x12
        /*004a*/ 	.short	(.L_13 - .L_12)
	.align		4
.L_12:
        /*004c*/ 	.word	index@(_Z7prescanPfS_yS_m)
        /*0050*/ 	.word	0x00000000


	//----- nvinfo : EIATTR_MIN_STACK_SIZE
	.align		4
.L_13:
        /*0054*/ 	.byte	0x04, 0x12
        /*0056*/ 	.short	(.L_15 - .L_14)
	.align		4
.L_14:
        /*0058*/ 	.word	index@(_Z8postscanPfyS_)
        /*005c*/ 	.word	0x00000000


	//----- nvinfo : EIATTR_MIN_STACK_SIZE
	.align		4
.L_15:
        /*0060*/ 	.byte	0x04, 0x12
        /*0062*/ 	.short	(.L_17 - .L_16)
	.align		4
.L_16:
        /*0064*/ 	.word	index@(_Z4scanPfS_y)
        /*0068*/ 	.word	0x00000000
.L_17:


//--------------------- .nv.compat                --------------------------
	.section	.nv.compat,"",@"SHT_CUDA_COMPAT_INFO"
	.align	4
        /*0000*/ 	.byte	0x02, 0x09, 0x00, 0x00, 0x02, 0x02, 0x01, 0x00, 0x02, 0x05, 0x05, 0x00, 0x03, 0x07, 0x01, 0x01
        /*0010*/ 	.byte	0x02, 0x03, 0x00, 0x00, 0x02, 0x06, 0x01, 0x00, 0x04, 0x0b, 0x08, 0x00, 0x09, 0x00, 0x00, 0x00
        /*0020*/ 	.byte	0x00, 0x00, 0x00, 0x00


//--------------------- .nv.info._Z7prescanPfS_yS_m --------------------------
	.section	.nv.info._Z7prescanPfS_yS_m,"",@"SHT_CUDA_INFO"
	.sectionflags	@""
	.align	4


	//----- nvinfo : EIATTR_CUDA_API_VERSION
	.align		4
        /*0000*/ 	.byte	0x04, 0x37
        /*0002*/ 	.short	(.L_19 - .L_18)
.L_18:
        /*0004*/ 	.word	0x00000082


	//----- nvinfo : EIATTR_KPARAM_INFO
	.align		4
.L_19:
        /*0008*/ 	.byte	0x04, 0x17
        /*000a*/ 	.short	(.L_21 - .L_20)
.L_20:
        /*000c*/ 	.word	0x00000000
        /*0010*/ 	.short	0x0004
        /*0012*/ 	.short	0x0020
        /*0014*/ 	.byte	0x00, 0xf0, 0x21, 0x00


	//----- nvinfo : EIATTR_KPARAM_INFO
	.align		4
.L_21:
        /*0018*/ 	.byte	0x04, 0x17
        /*001a*/ 	.short	(.L_23 - .L_22)
.L_22:
        /*001c*/ 	.word	0x00000000
        /*0020*/ 	.short	0x0003
        /*0022*/ 	.short	0x0018
        /*0024*/ 	.byte	0x00, 0xf5, 0x21, 0x00


	//----- nvinfo : EIATTR_KPARAM_INFO
	.align		4
.L_23:
        /*0028*/ 	.byte	0x04, 0x17
        /*002a*/ 	.short	(.L_25 - .L_24)
.L_24:
        /*002c*/ 	.word	0x00000000
        /*0030*/ 	.short	0x0002
        /*0032*/ 	.short	0x0010
        /*0034*/ 	.byte	0x00, 0xf0, 0x21, 0x00


	//----- nvinfo : EIATTR_KPARAM_INFO
	.align		4
.L_25:
        /*0038*/ 	.byte	0x04, 0x17
        /*003a*/ 	.short	(.L_27 - .L_26)
.L_26:
        /*003c*/ 	.word	0x00000000
        /*0040*/ 	.short	0x0001
        /*0042*/ 	.short	0x0008
        /*0044*/ 	.byte	0x00, 0xf5, 0x21, 0x00


	//----- nvinfo : EIATTR_KPARAM_INFO
	.align		4
.L_27:
        /*0048*/ 	.byte	0x04, 0x17
        /*004a*/ 	.short	(.L_29 - .L_28)
.L_28:
        /*004c*/ 	.word	0x00000000
        /*0050*/ 	.short	0x0000
        /*0052*/ 	.short	0x0000
        /*0054*/ 	.byte	0x00, 0xf5, 0x21, 0x00


	//----- nvinfo : EIATTR_SPARSE_MMA_MASK
	.align		4
.L_29:
        /*0058*/ 	.byte	0x03, 0x50
        /*005a*/ 	.short	0x0000


	//----- nvinfo : EIATTR_MAXREG_COUNT
	.align		4
        /*005c*/ 	.byte	0x03, 0x1b
        /*005e*/ 	.short	0x00ff


	//----- nvinfo : EIATTR_NUM_BARRIERS
	.align		4
        /*0060*/ 	.byte	0x02, 0x4c
        /*0062*/ 	.byte	0x01
	.zero		1


	//----- nvinfo : EIATTR_MERCURY_ISA_VERSION
	.align		4
        /*0064*/ 	.byte	0x03, 0x5f
        /*0066*/ 	.short	0x0101


	//----- nvinfo : EIATTR_VRC_CTA_INIT_COUNT
	.align		4
        /*0068*/ 	.byte	0x02, 0x4a
	.zero		1
	.zero		1


	//----- nvinfo : EIATTR_EXIT_INSTR_OFFSETS
	.align		4
        /*006c*/ 	.byte	0x04, 0x1c
        /*006e*/ 	.short	(.L_31 - .L_30)


	//   ....[0]....
.L_30:
        /*0070*/ 	.word	0x000006d0


	//   ....[1]....
        /*0074*/ 	.word	0x00000700


	//----- nvinfo : EIATTR_CBANK_PARAM_SIZE
	.align		4
.L_31:
        /*0078*/ 	.byte	0x03, 0x19
        /*007a*/ 	.short	0x0028


	//----- nvinfo : EIATTR_PARAM_CBANK
	.align		4
        /*007c*/ 	.byte	0x04, 0x0a
        /*007e*/ 	.short	(.L_33 - .L_32)
	.align		4
.L_32:
        /*0080*/ 	.word	index@(.nv.constant0._Z7prescanPfS_yS_m)
        /*0084*/ 	.short	0x0380
        /*0086*/ 	.short	0x0028


	//----- nvinfo : EIATTR_SW_WAR
	.align		4
.L_33:
        /*0088*/ 	.byte	0x04, 0x36
        /*008a*/ 	.short	(.L_35 - .L_34)
.L_34:
        /*008c*/ 	.word	0x00000008
.L_35:


//--------------------- .nv.info._Z8postscanPfyS_ --------------------------
	.section	.nv.info._Z8postscanPfyS_,"",@"SHT_CUDA_INFO"
	.sectionflags	@""
	.align	4


	//----- nvinfo : EIATTR_CUDA_API_VERSION
	.align		4
        /*0000*/ 	.byte	0x04, 0x37
        /*0002*/ 	.short	(.L_37 - .L_36)
.L_36:
        /*0004*/ 	.word	0x00000082


	//----- nvinfo : EIATTR_KPARAM_INFO
	.align		4
.L_37:
        /*0008*/ 	.byte	0x04, 0x17
        /*000a*/ 	.short	(.L_39 - .L_38)
.L_38:
        /*000c*/ 	.word	0x00000000
        /*0010*/ 	.short	0x0002
        /*0012*/ 	.short	0x0010
        /*0014*/ 	.byte	0x00, 0xf5, 0x21, 0x00


	//----- nvinfo : EIATTR_KPARAM_INFO
	.align		4
.L_39:
        /*0018*/ 	.byte	0x04, 0x17
        /*001a*/ 	.short	(.L_41 - .L_40)
.L_40:
        /*001c*/ 	.word	0x00000000
        /*0020*/ 	.short	0x0001
        /*0022*/ 	.short	0x0008
        /*0024*/ 	.byte	0x00, 0xf0, 0x21, 0x00


	//----- nvinfo : EIATTR_KPARAM_INFO
	.align		4
.L_41:
        /*0028*/ 	.byte	0x04, 0x17
        /*002a*/ 	.short	(.L_43 - .L_42)
.L_42:
        /*002c*/ 	.word	0x00000000
        /*0030*/ 	.short	0x0000
        /*0032*/ 	.short	0x0000
        /*0034*/ 	.byte	0x00, 0xf5, 0x21, 0x00


	//----- nvinfo : EIATTR_SPARSE_MMA_MASK
	.align		4
.L_43:
        /*0038*/ 	.byte	0x03, 0x50
        /*003a*/ 	.short	0x0000


	//----- nvinfo : EIATTR_MAXREG_COUNT
	.align		4
        /*003c*/ 	.byte	0x03, 0x1b
        /*003e*/ 	.short	0x00ff


	//----- nvinfo : EIATTR_MERCURY_ISA_VERSION
	.align		4
        /*0040*/ 	.byte	0x03, 0x5f
        /*0042*/ 	.short	0x0101


	//----- nvinfo : EIATTR_VRC_CTA_INIT_COUNT
	.align		4
        /*0044*/ 	.byte	0x02, 0x4a
	.zero		1
	.zero		1


	//----- nvinfo : EIATTR_EXIT_INSTR_OFFSETS
	.align		4
        /*0048*/ 	.byte	0x04, 0x1c
        /*004a*/ 	.short	(.L_45 - .L_44)


	//   ....[0]....
.L_44:
        /*004c*/ 	.word	0x00000080


	//   ....[1]....
        /*0050*/ 	.word	0x00000140


	//----- nvinfo : EIATTR_CBANK_PARAM_SIZE
	.align		4
.L_45:
        /*0054*/ 	.byte	0x03, 0x19
        /*0056*/ 	.short	0x0018


	//----- nvinfo : EIATTR_PARAM_CBANK
	.align		4
        /*0058*/ 	.byte	0x04, 0x0a
        /*005a*/ 	.short	(.L_47 - .L_46)
	.align		4
.L_46:
        /*005c*/ 	.word	index@(.nv.constant0._Z8postscanPfyS_)
        /*0060*/ 	.short	0x0380
        /*0062*/ 	.short	0x0018


	//----- nvinfo : EIATTR_SW_WAR
	.align		4
.L_47:
        /*0064*/ 	.byte	0x04, 0x36
        /*0066*/ 	.short	(.L_49 - .L_48)
.L_48:
        /*0068*/ 	.word	0x00000008
.L_49:


//--------------------- .nv.info._Z4scanPfS_y     --------------------------
	.section	.nv.info._Z4scanPfS_y,"",@"SHT_CUDA_INFO"
	.sectionflags	@""
	.align	4


	//----- nvinfo : EIATTR_CUDA_API_VERSION
	.align		4
        /*0000*/ 	.byte	0x04, 0x37
        /*0002*/ 	.short	(.L_51 - .L_50)
.L_50:
        /*0004*/ 	.word	0x00000082


	//----- nvinfo : EIATTR_KPARAM_INFO
	.align		4
.L_51:
        /*0008*/ 	.byte	0x04, 0x17
        /*000a*/ 	.short	(.L_53 - .L_52)
.L_52:
        /*000c*/ 	.word	0x00000000
        /*0010*/ 	.short	0x0002
        /*0012*/ 	.short	0x0010
        /*0014*/ 	.byte	0x00, 0xf0, 0x21, 0x00


	//----- nvinfo : EIATTR_KPARAM_INFO
	.align		4
.L_53:
        /*0018*/ 	.byte	0x04, 0x17
        /*001a*/ 	.short	(.L_55 - .L_54)
.L_54:
        /*001c*/ 	.word	0x00000000
        /*0020*/ 	.short	0x0001
        /*0022*/ 	.short	0x0008
        /*0024*/ 	.byte	0x00, 0xf5, 0x21, 0x00


	//----- nvinfo : EIATTR_KPARAM_INFO
	.align		4
.L_55:
        /*0028*/ 	.byte	0x04, 0x17
        /*002a*/ 	.short	(.L_57 - .L_56)
.L_56:
        /*002c*/ 	.word	0x00000000
        /*0030*/ 	.short	0x0000
        /*0032*/ 	.short	0x0000
        /*0034*/ 	.byte	0x00, 0xf5, 0x21, 0x00


	//----- nvinfo : EIATTR_SPARSE_MMA_MASK
	.align		4
.L_57:
        /*0038*/ 	.byte	0x03, 0x50
        /*003a*/ 	.short	0x0000


	//----- nvinfo : EIATTR_MAXREG_COUNT
	.align		4
        /*003c*/ 	.byte	0x03, 0x1b
        /*003e*/ 	.short	0x00ff


	//----- nvinfo : EIATTR_NUM_BARRIERS
	.align		4
        /*0040*/ 	.byte	0x02, 0x4c
        /*0042*/ 	.byte	0x01
	.zero		1


	//----- nvinfo : EIATTR_MERCURY_ISA_VERSION
	.align		4
        /*0044*/ 	.byte	0x03, 0x5f
        /*0046*/ 	.short	0x0101


	//----- nvinfo : EIATTR_VRC_CTA_INIT_COUNT
	.align		4
        /*0048*/ 	.byte	0x02, 0x4a
	.zero		1
	.zero		1


	//----- nvinfo : EIATTR_EXIT_INSTR_OFFSETS
	.align		4
        /*004c*/ 	.byte	0x04, 0x1c
        /*004e*/ 	.short	(.L_59 - .L_58)


	//   ....[0]....
.L_58:
        /*0050*/ 	.word	0x00000430


	//----- nvinfo : EIATTR_CRS_STACK_SIZE
	.align		4
.L_59:
        /*0054*/ 	.byte	0x04, 0x1e
        /*0056*/ 	.short	(.L_61 - .L_60)
.L_60:
        /*0058*/ 	.word	0x00000000


	//----- nvinfo : EIATTR_CBANK_PARAM_SIZE
	.align		4
.L_61:
        /*005c*/ 	.byte	0x03, 0x19
        /*005e*/ 	.short	0x0018


	//----- nvinfo : EIATTR_PARAM_CBANK
	.align		4
        /*0060*/ 	.byte	0x04, 0x0a
        /*0062*/ 	.short	(.L_63 - .L_62)
	.align		4
.L_62:
        /*0064*/ 	.word	index@(.nv.constant0._Z4scanPfS_y)
        /*0068*/ 	.short	0x0380
        /*006a*/ 	.short	0x0018


	//----- nvinfo : EIATTR_SW_WAR
	.align		4
.L_63:
        /*006c*/ 	.byte	0x04, 0x36
        /*006e*/ 	.short	(.L_65 - .L_64)
.L_64:
        /*0070*/ 	.word	0x00000008
.L_65:


//--------------------- .nv.callgraph             --------------------------
	.section	.nv.callgraph,"",@"SHT_CUDA_CALLGRAPH"
	.align	4
	.sectionentsize	8
	.align		4
        /*0000*/ 	.word	0x00000000
	.align		4
        /*0004*/ 	.word	0xffffffff
	.align		4
        /*0008*/ 	.word	0x00000000
	.align		4
        /*000c*/ 	.word	0xfffffffe
	.align		4
        /*0010*/ 	.word	0x00000000
	.align		4
        /*0014*/ 	.word	0xfffffffd
	.align		4
        /*0018*/ 	.word	0x00000000
	.align		4
        /*001c*/ 	.word	0xfffffffc


//--------------------- .text._Z7prescanPfS_yS_m  --------------------------
	.section	.text._Z7prescanPfS_yS_m,"ax",@progbits
	.align	128
        .global         _Z7prescanPfS_yS_m
        .type           _Z7prescanPfS_yS_m,@function
        .size           _Z7prescanPfS_yS_m,(.L_x_12 - _Z7prescanPfS_yS_m)
        .other          _Z7prescanPfS_yS_m,@"STO_CUDA_ENTRY STV_DEFAULT"
_Z7prescanPfS_yS_m:
.text._Z7prescanPfS_yS_m:
[----:B------:R-:W-:Y:S01]  /*0000*/  LDC R1, c[0x0][0x37c] ;  /* 0x0000df00ff017b82 */ /* 0x000fe20000000800 */
[----:B------:R-:W0:Y:S01]  /*0010*/  S2R R7, SR_CTAID.X ;  /* 0x0000000000077919 */ /* 0x000e220000002500 */
[----:B------:R-:W0:Y:S01]  /*0020*/  LDCU UR4, c[0x0][0x360] ;  /* 0x00006c00ff0477ac */ /* 0x000e220008000800 */
[----:B------:R-:W-:Y:S01]  /*0030*/  CS2R R18, SRZ ;  /* 0x0000000000127805 */ /* 0x000fe2000001ff00 */
[----:B------:R-:W1:Y:S01]  /*0040*/  S2R R2, SR_TID.X ;  /* 0x0000000000027919 */ /* 0x000e620000002100 */
[----:B------:R-:W2:Y:S01]  /*0050*/  LDCU.64 UR6, c[0x0][0x3a0] ;  /* 0x00007400ff0677ac */ /* 0x000ea20008000a00 */
[----:B------:R-:W3:Y:S01]  /*0060*/  LDCU.64 UR10, c[0x0][0x358] ;  /* 0x00006b00ff0a77ac */ /* 0x000ee20008000a00 */
[----:B0-----:R-:W-:Y:S01]  /*0070*/  IMAD R3, R7, UR4, RZ ;  /* 0x0000000407037c24 */ /* 0x001fe2000f8e02ff */
[----:B------:R-:W0:Y:S04]  /*0080*/  LDCU.64 UR4, c[0x0][0x388] ;  /* 0x00007100ff0477ac */ /* 0x000e280008000a00 */
[----:B-1----:R-:W-:-:S05]  /*0090*/  IADD3 R0, P0, PT, R3, R2, RZ ;  /* 0x0000000203007210 */ /* 0x002fca0007f1e0ff */
[C---:B------:R-:W-:Y:S02]  /*00a0*/  IMAD.SHL.U32 R14, R0.reuse, 0x2, RZ ;  /* 0x00000002000e7824 */ /* 0x040fe400078e00ff */
[----:B------:R-:W-:Y:S02]  /*00b0*/  IMAD.X R5, RZ, RZ, RZ, P0 ;  /* 0x000000ffff057224 */ /* 0x000fe400000e06ff */
[----:B------:R-:W-:Y:S01]  /*00c0*/  IMAD.SHL.U32 R3, R0, 0x8, RZ ;  /* 0x0000000800037824 */ /* 0x000fe200078e00ff */
[----:B------:R-:W-:Y:S02]  /*00d0*/  IADD3 R12, P2, PT, R14, 0x1, RZ ;  /* 0x000000010e0c7810 */ /* 0x000fe40007f5e0ff */
[----:B------:R-:W-:Y:S02]  /*00e0*/  SHF.L.U64.HI R15, R0, 0x1, R5 ;  /* 0x00000001000f7819 */ /* 0x000fe40000010205 */
[----:B--2---:R-:W-:Y:S02]  /*00f0*/  ISETP.GE.U32.AND P1, PT, R14, UR6, PT ;  /* 0x000000060e007c0c */ /* 0x004fe4000bf26070 */
[----:B------:R-:W-:Y:S01]  /*0100*/  ISETP.GE.U32.AND P0, PT, R12, UR6, PT ;  /* 0x000000060c007c0c */ /* 0x000fe2000bf06070 */
[----:B------:R-:W-:Y:S01]  /*0110*/  IMAD.X R13, RZ, RZ, R15, P2 ;  /* 0x000000ffff0d7224 */ /* 0x000fe200010e060f */
[----:B------:R-:W-:-:S02]  /*0120*/  ISETP.GE.U32.AND.EX P1, PT, R15, UR7, PT, P1 ;  /* 0x000000070f007c0c */ /* 0x000fc4000bf26110 */
[----:B------:R-:W-:Y:S02]  /*0130*/  SHF.L.U64.HI R0, R0, 0x3, R5 ;  /* 0x0000000300007819 */ /* 0x000fe40000010205 */
[----:B------:R-:W-:Y:S01]  /*0140*/  ISETP.GE.U32.AND.EX P0, PT, R13, UR7, PT, P0 ;  /* 0x000000070d007c0c */ /* 0x000fe2000bf06100 */
[----:B------:R-:W1:Y:S01]  /*0150*/  LDCU.64 UR6, c[0x0][0x390] ;  /* 0x00007200ff0677ac */ /* 0x000e620008000a00 */
[----:B0-----:R-:W-:-:S04]  /*0160*/  IADD3 R8, P2, PT, R3, UR4, RZ ;  /* 0x0000000403087c10 */ /* 0x001fc8000ff5e0ff */
[----:B------:R-:W-:-:S05]  /*0170*/  IADD3.X R9, PT, PT, R0, UR5, RZ, P2, !PT ;  /* 0x0000000500097c10 */ /* 0x000fca00097fe4ff */
[----:B---3--:R-:W2:Y:S04]  /*0180*/  @!P1 LDG.E R18, desc[UR10][R8.64] ;  /* 0x0000000a08129981 */ /* 0x008ea8000c1e1900 */
[----:B------:R-:W3:Y:S01]  /*0190*/  @!P0 LDG.E R11, desc[UR10][R8.64+0x4] ;  /* 0x0000040a080b8981 */ /* 0x000ee2000c1e1900 */
[----:B------:R-:W0:Y:S01]  /*01a0*/  S2UR UR5, SR_CgaCtaId ;  /* 0x00000000000579c3 */ /* 0x000e220000008800 */
[----:B------:R-:W-:Y:S01]  /*01b0*/  UMOV UR4, 0x400 ;  /* 0x0000040000047882 */ /* 0x000fe20000000000 */
[----:B------:R-:W-:Y:S01]  /*01c0*/  ISETP.NE.AND P1, PT, R2, RZ, PT ;  /* 0x000000ff0200720c */ /* 0x000fe20003f25270 */
[----:B-1----:R-:W-:Y:S01]  /*01d0*/  UISETP.GE.U32.AND UP0, UPT, UR6, 0x2, UPT ;  /* 0x000000020600788c */ /* 0x002fe2000bf06070 */
[----:B------:R-:W-:Y:S02]  /*01e0*/  IMAD.MOV.U32 R6, RZ, RZ, 0x1 ;  /* 0x00000001ff067424 */ /* 0x000fe400078e00ff */
[----:B------:R-:W-:Y:S01]  /*01f0*/  IMAD.MOV.U32 R5, RZ, RZ, RZ ;  /* 0x000000ffff057224 */ /* 0x000fe200078e00ff */
[----:B------:R-:W-:-:S08]  /*0200*/  UISETP.GE.U32.AND.EX UP0, UPT, UR7, URZ, UPT, UP0 ;  /* 0x000000ff0700728c */ /* 0x000fd0000bf06100 */
[----:B------:R-:W1:Y:S01]  /*0210*/  @!P1 LDC R16, c[0x0][0x390] ;  /* 0x0000e400ff109b82 */ /* 0x000e620000000800 */
[----:B0-----:R-:W-:-:S06]  /*0220*/  ULEA UR5, UR5, UR4, 0x18 ;  /* 0x0000000405057291 */ /* 0x001fcc000f8ec0ff */
[----:B------:R-:W-:-:S05]  /*0230*/  LEA R4, R2, UR5, 0x3 ;  /* 0x0000000502047c11 */ /* 0x000fca000f8e18ff */
[----:B--2---:R0:W-:Y:S04]  /*0240*/  STS.64 [R4], R18 ;  /* 0x0000001204007388 */ /* 0x0041e80000000a00 */
[----:B---3--:R0:W-:Y:S01]  /*0250*/  @!P0 STS [R4+0x4], R11 ;  /* 0x0000040b04008388 */ /* 0x0081e20000000800 */
[----:B-1----:R-:W-:Y:S05]  /*0260*/  BRA.U !UP0, `(.L_x_0) ;  /* 0x0000000108647547 */ /* 0x002fea000b800000 */
[----:B------:R-:W-:Y:S01]  /*0270*/  IMAD.SHL.U32 R8, R2, 0x2, RZ ;  /* 0x0000000202087824 */ /* 0x000fe200078e00ff */
[----:B------:R-:W1:Y:S01]  /*0280*/  LDCU.64 UR6, c[0x0][0x390] ;  /* 0x00007200ff0677ac */ /* 0x000e620008000a00 */
[----:B------:R-:W-:Y:S02]  /*0290*/  IMAD.MOV.U32 R6, RZ, RZ, 0x1 ;  /* 0x00000001ff067424 */ /* 0x000fe400078e00ff */
[----:B------:R-:W-:Y:S01]  /*02a0*/  IMAD.MOV.U32 R5, RZ, RZ, RZ ;  /* 0x000000ffff057224 */ /* 0x000fe200078e00ff */
[----:B------:R-:W-:-:S07]  /*02b0*/  LOP3.LUT R17, R8, 0x1, RZ, 0xfc, !PT ;  /* 0x0000000108117812 */ /* 0x000fce00078efcff */
.L_x_1:
[----:B-1----:R-:W-:Y:S01]  /*02c0*/  USHF.R.U32.HI UR8, URZ, 0x1, UR7 ;  /* 0x00000001ff087899 */ /* 0x002fe20008011607 */
[----:B------:R-:W-:Y:S01]  /*02d0*/  BAR.SYNC.DEFER_BLOCKING 0x0 ;  /* 0x0000000000007b1d */ /* 0x000fe20000010000 */
[----:B------:R-:W-:Y:S01]  /*02e0*/  USHF.R.U64 UR4, UR6, 0x1, UR7 ;  /* 0x0000000106047899 */ /* 0x000fe20008001207 */
[----:B------:R-:W-:Y:S01]  /*02f0*/  SHF.L.U64.HI R5, R6, 0x1, R5 ;  /* 0x0000000106057819 */ /* 0x000fe20000010205 */
[----:B------:R-:W-:Y:S02]  /*0300*/  UISETP.GT.U32.AND UP0, UPT, UR6, 0x3, UPT ;  /* 0x000000030600788c */ /* 0x000fe4000bf04070 */
[----:B--2---:R-:W-:Y:S02]  /*0310*/  IMAD.U32 R8, RZ, RZ, UR8 ;  /* 0x00000008ff087e24 */ /* 0x004fe4000f8e00ff */
[----:B------:R-:W-:Y:S01]  /*0320*/  ISETP.LT.U32.AND P0, PT, R2, UR4, PT ;  /* 0x0000000402007c0c */ /* 0x000fe2000bf01070 */
[----:B------:R-:W-:Y:S01]  /*0330*/  UISETP.GT.U32.AND.EX UP0, UPT, UR7, URZ, UPT, UP0 ;  /* 0x000000ff0700728c */ /* 0x000fe2000bf04100 */
[----:B------:R-:W-:-:S02]  /*0340*/  UMOV UR6, UR4 ;  /* 0x0000000400067c82 */ /* 0x000fc40008000000 */
[----:B------:R-:W-:Y:S01]  /*0350*/  ISETP.GT.U32.AND.EX P0, PT, R8, RZ, PT, P0 ;  /* 0x000000ff0800720c */ /* 0x000fe20003f04100 */
[----:B------:R-:W-:-:S12]  /*0360*/  UMOV UR7, UR8 ;  /* 0x0000000800077c82 */ /* 0x000fd80008000000 */
[----:B------:R-:W-:-:S05]  /*0370*/  @P0 IMAD R8, R6, R17, RZ ;  /* 0x0000001106080224 */ /* 0x000fca00078e02ff */
[----:B------:R-:W-:-:S05]  /*0380*/  @P0 LEA R9, R8, UR5, 0x2 ;  /* 0x0000000508090c11 */ /* 0x000fca000f8e10ff */
[C---:B------:R-:W-:Y:S02]  /*0390*/  @P0 IMAD R8, R6.reuse, 0x4, R9 ;  /* 0x0000000406080824 */ /* 0x040fe400078e0209 */
[----:B------:R-:W-:Y:S01]  /*03a0*/  @P0 LDS R9, [R9+-0x4] ;  /* 0xfffffc0009090984 */ /* 0x000fe20000000800 */
[----:B------:R-:W-:-:S03]  /*03b0*/  IMAD.SHL.U32 R6, R6, 0x2, RZ ;  /* 0x0000000206067824 */ /* 0x000fc600078e00ff */
[----:B------:R-:W0:Y:S02]  /*03c0*/  @P0 LDS R10, [R8+-0x4] ;  /* 0xfffffc00080a0984 */ /* 0x000e240000000800 */
[----:B0-----:R-:W-:-:S05]  /*03d0*/  @P0 FADD R11, R9, R10 ;  /* 0x0000000a090b0221 */ /* 0x001fca0000000000 */
[----:B------:R2:W-:Y:S01]  /*03e0*/  @P0 STS [R8+-0x4], R11 ;  /* 0xfffffc0b08000388 */ /* 0x0005e20000000800 */
[----:B------:R-:W-:Y:S05]  /*03f0*/  BRA.U UP0, `(.L_x_1) ;  /* 0xfffffffd00b07547 */ /* 0x000fea000b83ffff */
.L_x_0:
[----:B------:R-:W-:Y:S01]  /*0400*/  @!P1 LEA R10, R16, UR5, 0x2 ;  /* 0x00000005100a9c11 */ /* 0x000fe2000f8e10ff */
[----:B--2---:R-:W1:Y:S01]  /*0410*/  @!P1 LDC.64 R8, c[0x0][0x398] ;  /* 0x0000e600ff089b82 */ /* 0x004e620000000a00 */
[----:B------:R-:W2:Y:S03]  /*0420*/  LDCU.64 UR6, c[0x0][0x390] ;  /* 0x00007200ff0677ac */ /* 0x000ea60008000a00 */
[----:B0-----:R-:W0:Y:S04]  /*0430*/  @!P1 LDS R11, [R10+-0x4] ;  /* 0xfffffc000a0b9984 */ /* 0x001e280000000800 */
[----:B------:R3:W-:Y:S01]  /*0440*/  @!P1 STS [R10+-0x4], RZ ;  /* 0xfffffcff0a009388 */ /* 0x0007e20000000800 */
[----:B--2---:R-:W-:-:S04]  /*0450*/  UISETP.GE.U32.AND UP0, UPT, UR6, 0x2, UPT ;  /* 0x000000020600788c */ /* 0x004fc8000bf06070 */
[----:B------:R-:W-:Y:S01]  /*0460*/  UISETP.GE.U32.AND.EX UP0, UPT, UR7, URZ, UPT, UP0 ;  /* 0x000000ff0700728c */ /* 0x000fe2000bf06100 */
[----:B-1----:R-:W-:-:S05]  /*0470*/  @!P1 IMAD.WIDE.U32 R8, R7, 0x4, R8 ;  /* 0x0000000407089825 */ /* 0x002fca00078e0008 */
[----:B0-----:R3:W-:Y:S03]  /*0480*/  @!P1 STG.E desc[UR10][R8.64], R11 ;  /* 0x0000000b08009986 */ /* 0x0017e6000c10190a */
[----:B------:R-:W-:Y:S05]  /*0490*/  BRA.U !UP0, `(.L_x_2) ;  /* 0x0000000108607547 */ /* 0x000fea000b800000 */
[----:B------:R-:W-:Y:S01]  /*04a0*/  IMAD.SHL.U32 R7, R2, 0x2, RZ ;  /* 0x0000000202077824 */ /* 0x000fe200078e00ff */
[----:B------:R-:W0:Y:S04]  /*04b0*/  LDCU.64 UR8, c[0x0][0x390] ;  /* 0x00007200ff0877ac */ /* 0x000e280008000a00 */
[----:B---3--:R-:W-:Y:S01]  /*04c0*/  LOP3.LUT R11, R7, 0x1, RZ, 0xfc, !PT ;  /* 0x00000001070b7812 */ /* 0x008fe200078efcff */
[----:B------:R-:W-:Y:S01]  /*04d0*/  UMOV UR6, 0x1 ;  /* 0x0000000100067882 */ /* 0x000fe20000000000 */
[----:B------:R-:W-:-:S05]  /*04e0*/  UMOV UR4, URZ ;  /* 0x000000ff00047c82 */ /* 0x000fca0008000000 */
.L_x_3:
[----:B-1----:R-:W-:Y:S01]  /*04f0*/  IMAD.U32 R7, RZ, RZ, UR4 ;  /* 0x00000004ff077e24 */ /* 0x002fe2000f8e00ff */
[----:B------:R-:W-:Y:S01]  /*0500*/  BAR.SYNC.DEFER_BLOCKING 0x0 ;  /* 0x0000000000007b1d */ /* 0x000fe20000010000 */
[----:B------:R-:W-:Y:S01]  /*0510*/  ISETP.LT.U32.AND P0, PT, R2, UR6, PT ;  /* 0x0000000602007c0c */ /* 0x000fe2000bf01070 */
[----:B------:R-:W-:Y:S01]  /*0520*/  USHF.L.U64.HI UR4, UR6, 0x1, UR4 ;  /* 0x0000000106047899 */ /* 0x000fe20008010204 */
[--C-:B------:R-:W-:Y:S01]  /*0530*/  SHF.R.U64 R6, R6, 0x1, R5.reuse ;  /* 0x0000000106067819 */ /* 0x100fe20000001205 */
[----:B------:R-:W-:Y:S01]  /*0540*/  USHF.L.U32 UR6, UR6, 0x1, URZ ;  /* 0x0000000106067899 */ /* 0x000fe200080006ff */
[----:B------:R-:W-:Y:S02]  /*0550*/  ISETP.GT.U32.AND.EX P0, PT, R7, RZ, PT, P0 ;  /* 0x000000ff0700720c */ /* 0x000fe40003f04100 */
[----:B------:R-:W-:Y:S01]  /*0560*/  SHF.R.U32.HI R5, RZ, 0x1, R5 ;  /* 0x00000001ff057819 */ /* 0x000fe20000011605 */
[----:B0-----:R-:W-:-:S04]  /*0570*/  UISETP.GE.U32.AND UP0, UPT, UR6, UR8, UPT ;  /* 0x000000080600728c */ /* 0x001fc8000bf06070 */
[----:B------:R-:W-:-:S06]  /*0580*/  UISETP.GE.U32.AND.EX UP0, UPT, UR4, UR9, UPT, UP0 ;  /* 0x000000090400728c */ /* 0x000fcc000bf06100 */
[----:B------:R-:W-:-:S05]  /*0590*/  @P0 IMAD R7, R11, R6, RZ ;  /* 0x000000060b070224 */ /* 0x000fca00078e02ff */
[----:B------:R-:W-:-:S05]  /*05a0*/  @P0 LEA R7, R7, UR5, 0x2 ;  /* 0x0000000507070c11 */ /* 0x000fca000f8e10ff */
[----:B------:R-:W-:Y:S01]  /*05b0*/  @P0 IMAD R9, R6, 0x4, R7 ;  /* 0x0000000406090824 */ /* 0x000fe200078e0207 */
[----:B------:R-:W-:Y:S04]  /*05c0*/  @P0 LDS R8, [R7+-0x4] ;  /* 0xfffffc0007080984 */ /* 0x000fe80000000800 */
[----:B------:R-:W0:Y:S02]  /*05d0*/  @P0 LDS R10, [R9+-0x4] ;  /* 0xfffffc00090a0984 */ /* 0x000e240000000800 */
[----:B0-----:R-:W-:Y:S02]  /*05e0*/  @P0 FADD R8, R8, R10 ;  /* 0x0000000a08080221 */ /* 0x001fe40000000000 */
[----:B------:R1:W-:Y:S04]  /*05f0*/  @P0 STS [R7+-0x4], R10 ;  /* 0xfffffc0a07000388 */ /* 0x0003e80000000800 */
[----:B------:R1:W-:Y:S01]  /*0600*/  @P0 STS [R9+-0x4], R8 ;  /* 0xfffffc0809000388 */ /* 0x0003e20000000800 */
[----:B------:R-:W-:Y:S05]  /*0610*/  BRA.U !UP0, `(.L_x_3) ;  /* 0xfffffffd08b47547 */ /* 0x000fea000b83ffff */
.L_x_2:
[----:B------:R-:W0:Y:S01]  /*0620*/  LDCU.64 UR6, c[0x0][0x3a0] ;  /* 0x00007400ff0677ac */ /* 0x000e220008000a00 */
[----:B------:R-:W2:Y:S01]  /*0630*/  LDCU.64 UR4, c[0x0][0x380] ;  /* 0x00007000ff0477ac */ /* 0x000ea20008000a00 */
[----:B------:R-:W-:Y:S01]  /*0640*/  BAR.SYNC.DEFER_BLOCKING 0x0 ;  /* 0x0000000000007b1d */ /* 0x000fe20000010000 */
[----:B0-----:R-:W-:Y:S02]  /*0650*/  ISETP.GE.U32.AND P0, PT, R14, UR6, PT ;  /* 0x000000060e007c0c */ /* 0x001fe4000bf06070 */
[----:B------:R-:W-:Y:S02]  /*0660*/  ISETP.GE.U32.AND P1, PT, R12, UR6, PT ;  /* 0x000000060c007c0c */ /* 0x000fe4000bf26070 */
[----:B------:R-:W-:Y:S02]  /*0670*/  ISETP.GE.U32.AND.EX P0, PT, R15, UR7, PT, P0 ;  /* 0x000000070f007c0c */ /* 0x000fe4000bf06100 */
[----:B------:R-:W-:Y:S02]  /*0680*/  ISETP.GE.U32.AND.EX P1, PT, R13, UR7, PT, P1 ;  /* 0x000000070d007c0c */ /* 0x000fe4000bf26110 */
[----:B--2---:R-:W-:-:S04]  /*0690*/  IADD3 R2, P2, PT, R3, UR4, RZ ;  /* 0x0000000403027c10 */ /* 0x004fc8000ff5e0ff */
[----:B------:R-:W-:-:S05]  /*06a0*/  IADD3.X R3, PT, PT, R0, UR5, RZ, P2, !PT ;  /* 0x0000000500037c10 */ /* 0x000fca00097fe4ff */
[----:B------:R-:W0:Y:S04]  /*06b0*/  @!P0 LDS R5, [R4] ;  /* 0x0000000004058984 */ /* 0x000e280000000800 */
[----:B0-----:R0:W-:Y:S01]  /*06c0*/  @!P0 STG.E desc[UR10][R2.64], R5 ;  /* 0x0000000502008986 */ /* 0x0011e2000c10190a */
[----:B------:R-:W-:Y:S05]  /*06d0*/  @P1 EXIT ;  /* 0x000000000000194d */ /* 0x000fea0003800000 */
[----:B0-----:R-:W0:Y:S04]  /*06e0*/  LDS R5, [R4+0x4] ;  /* 0x0000040004057984 */ /* 0x001e280000000800 */
[----:B0-----:R-:W-:Y:S01]  /*06f0*/  STG.E desc[UR10][R2.64+0x4], R5 ;  /* 0x0000040502007986 */ /* 0x001fe2000c10190a */
[----:B------:R-:W-:Y:S05]  /*0700*/  EXIT ;  /* 0x000000000000794d */ /* 0x000fea0003800000 */
.L_x_4:
[----:B------:R-:W-:-:S00]  /*0710*/  BRA `(.L_x_4) ;  /* 0xfffffffc00fc7947 */ /* 0x000fc0000383ffff */
[----:B------:R-:W-:-:S00]  /*0720*/  NOP ;  /* 0x0000000000007918 */ /* 0x000fc00000000000 */
        /* <DEDUP_REMOVED lines=13> */
.L_x_12:


//--------------------- .text._Z8postscanPfyS_    --------------------------
	.section	.text._Z8postscanPfyS_,"ax",@progbits
	.align	128
        .global         _Z8postscanPfyS_
        .type           _Z8postscanPfyS_,@function
        .size           _Z8postscanPfyS_,(.L_x_13 - _Z8postscanPfyS_)
        .other          _Z8postscanPfyS_,@"STO_CUDA_ENTRY STV_DEFAULT"
_Z8postscanPfyS_:
.text._Z8postscanPfyS_:
[----:B------:R-:W-:Y:S01]  /*0000*/  LDC R1, c[0x0][0x37c] ;  /* 0x0000df00ff017b82 */ /* 0x000fe20000000800 */
[----:B------:R-:W0:Y:S01]  /*0010*/  S2R R5, SR_CTAID.X ;  /* 0x0000000000057919 */ /* 0x000e220000002500 */
[----:B------:R-:W0:Y:S01]  /*0020*/  LDCU UR4, c[0x0][0x360] ;  /* 0x00006c00ff0477ac */ /* 0x000e220008000800 */
[----:B------:R-:W0:Y:S01]  /*0030*/  S2R R0, SR_TID.X ;  /* 0x0000000000007919 */ /* 0x000e220000002100 */
[----:B------:R-:W1:Y:S01]  /*0040*/  LDCU.64 UR6, c[0x0][0x388] ;  /* 0x00007100ff0677ac */ /* 0x000e620008000a00 */
[----:B0-----:R-:W-:-:S05]  /*0050*/  IMAD R0, R5, UR4, R0 ;  /* 0x0000000405007c24 */ /* 0x001fca000f8e0200 */
[----:B-1----:R-:W-:-:S04]  /*0060*/  ISETP.GE.U32.AND P0, PT, R0, UR6, PT ;  /* 0x0000000600007c0c */ /* 0x002fc8000bf06070 */
[----:B------:R-:W-:-:S13]  /*0070*/  ISETP.GE.U32.AND.EX P0, PT, RZ, UR7, PT, P0 ;  /* 0x00000007ff007c0c */ /* 0x000fda000bf06100 */
[----:B------:R-:W-:Y:S05]  /*0080*/  @P0 EXIT ;  /* 0x000000000000094d */ /* 0x000fea0003800000 */
[----:B------:R-:W0:Y:S01]  /*0090*/  LDC.64 R2, c[0x0][0x390] ;  /* 0x0000e400ff027b82 */ /* 0x000e220000000a00 */
[----:B------:R-:W1:Y:S01]  /*00a0*/  LDCU.64 UR6, c[0x0][0x380] ;  /* 0x00007000ff0677ac */ /* 0x000e620008000a00 */
[----:B------:R-:W-:Y:S01]  /*00b0*/  SHF.R.U32.HI R5, RZ, 0x1, R5 ;  /* 0x00000001ff057819 */ /* 0x000fe20000011605 */
[----:B------:R-:W2:Y:S01]  /*00c0*/  LDCU.64 UR4, c[0x0][0x358] ;  /* 0x00006b00ff0477ac */ /* 0x000ea20008000a00 */
[----:B-1----:R-:W-:-:S03]  /*00d0*/  LEA R4, P0, R0, UR6, 0x2 ;  /* 0x0000000600047c11 */ /* 0x002fc6000f8010ff */
[----:B0-----:R-:W-:Y:S01]  /*00e0*/  IMAD.WIDE.U32 R2, R5, 0x4, R2 ;  /* 0x0000000405027825 */ /* 0x001fe200078e0002 */
[----:B------:R-:W-:-:S05]  /*00f0*/  LEA.HI.X R5, R0, UR7, RZ, 0x2, P0 ;  /* 0x0000000700057c11 */ /* 0x000fca00080f14ff */
[----:B--2---:R-:W2:Y:S04]  /*0100*/  LDG.E R2, desc[UR4][R2.64] ;  /* 0x0000000402027981 */ /* 0x004ea8000c1e1900 */
[----:B------:R-:W2:Y:S02]  /*0110*/  LDG.E R7, desc[UR4][R4.64] ;  /* 0x0000000404077981 */ /* 0x000ea4000c1e1900 */
[----:B--2---:R-:W-:-:S05]  /*0120*/  FADD R7, R2, R7 ;  /* 0x0000000702077221 */ /* 0x004fca0000000000 */
[----:B------:R-:W-:Y:S01]  /*0130*/  STG.E desc[UR4][R4.64], R7 ;  /* 0x0000000704007986 */ /* 0x000fe2000c101904 */
[----:B------:R-:W-:Y:S05]  /*0140*/  EXIT ;  /* 0x000000000000794d */ /* 0x000fea0003800000 */
.L_x_5:
        /* <DEDUP_REMOVED lines=11> */
.L_x_13:


//--------------------- .text._Z4scanPfS_y        --------------------------
	.section	.text._Z4scanPfS_y,"ax",@progbits
	.align	128
        .global         _Z4scanPfS_y
        .type           _Z4scanPfS_y,@function
        .size           _Z4scanPfS_y,(.L_x_14 - _Z4scanPfS_y)
        .other          _Z4scanPfS_y,@"STO_CUDA_ENTRY STV_DEFAULT"
_Z4scanPfS_y:
.text._Z4scanPfS_y:
[----:B------:R-:W-:Y:S01]  /*0000*/  LDC R1, c[0x0][0x37c] ;  /* 0x0000df00ff017b82 */ /* 0x000fe20000000800 */
[----:B------:R-:W0:Y:S01]  /*0010*/  S2R R0, SR_TID.X ;  /* 0x0000000000007919 */ /* 0x000e220000002100 */
[----:B------:R-:W1:Y:S01]  /*0020*/  LDCU.64 UR6, c[0x0][0x358] ;  /* 0x00006b00ff0677ac */ /* 0x000e620008000a00 */
[----:B------:R-:W-:Y:S01]  /*0030*/  IMAD.MOV.U32 R4, RZ, RZ, RZ ;  /* 0x000000ffff047224 */ /* 0x000fe200078e00ff */
[----:B------:R-:W2:Y:S01]  /*0040*/  LDCU.64 UR8, c[0x0][0x390] ;  /* 0x00007200ff0877ac */ /* 0x000ea20008000a00 */
[----:B0-----:R-:W-:-:S13]  /*0050*/  ISETP.NE.AND P0, PT, R0, RZ, PT ;  /* 0x000000ff0000720c */ /* 0x001fda0003f05270 */
[----:B------:R-:W0:Y:S02]  /*0060*/  @P0 LDC.64 R2, c[0x0][0x388] ;  /* 0x0000e200ff020b82 */ /* 0x000e240000000a00 */
[----:B0-----:R-:W-:-:S04]  /*0070*/  @P0 LEA R2, P1, R0, R2, 0x2 ;  /* 0x0000000200020211 */ /* 0x001fc800078210ff */
[----:B------:R-:W-:-:S05]  /*0080*/  @P0 LEA.HI.X R3, R0, R3, RZ, 0x2, P1 ;  /* 0x0000000300030211 */ /* 0x000fca00008f14ff */
[----:B-1----:R-:W3:Y:S01]  /*0090*/  @P0 LDG.E R4, desc[UR6][R2.64+-0x4] ;  /* 0xfffffc0602040981 */ /* 0x002ee2000c1e1900 */
[----:B------:R-:W0:Y:S01]  /*00a0*/  S2UR UR5, SR_CgaCtaId ;  /* 0x00000000000579c3 */ /* 0x000e220000008800 */
[----:B--2---:R-:W-:Y:S01]  /*00b0*/  IMAD.U32 R9, RZ, RZ, UR8 ;  /* 0x00000008ff097e24 */ /* 0x004fe2000f8e00ff */
[----:B------:R-:W-:Y:S01]  /*00c0*/  UMOV UR4, 0x400 ;  /* 0x0000040000047882 */ /* 0x000fe20000000000 */
[----:B------:R-:W-:Y:S02]  /*00d0*/  IMAD.U32 R6, RZ, RZ, UR9 ;  /* 0x00000009ff067e24 */ /* 0x000fe4000f8e00ff */
[----:B------:R-:W-:Y:S01]  /*00e0*/  HFMA2 R8, -RZ, RZ, 0, 0 ;  /* 0x00000000ff087431 */ /* 0x000fe200000001ff */
[----:B------:R-:W-:-:S04]  /*00f0*/  ISETP.GE.U32.AND P0, PT, R9, 0x2, PT ;  /* 0x000000020900780c */ /* 0x000fc80003f06070 */
[----:B------:R-:W-:Y:S01]  /*0100*/  ISETP.GE.U32.AND.EX P0, PT, R6, RZ, PT, P0 ;  /* 0x000000ff0600720c */ /* 0x000fe20003f06100 */
[----:B0-----:R-:W-:-:S06]  /*0110*/  ULEA UR4, UR5, UR4, 0x18 ;  /* 0x0000000405047291 */ /* 0x001fcc000f8ec0ff */
[----:B------:R-:W-:-:S05]  /*0120*/  LEA R5, R0, UR4, 0x2 ;  /* 0x0000000400057c11 */ /* 0x000fca000f8e10ff */
[----:B---3--:R0:W-:Y:S01]  /*0130*/  STS [R5], R4 ;  /* 0x0000000405007388 */ /* 0x0081e20000000800 */
[----:B------:R-:W-:Y:S06]  /*0140*/  BAR.SYNC.DEFER_BLOCKING 0x0 ;  /* 0x0000000000007b1d */ /* 0x000fec0000010000 */
[----:B------:R-:W-:Y:S05]  /*0150*/  @!P0 BRA `(.L_x_6) ;  /* 0x0000000000988947 */ /* 0x000fea0003800000 */
[----:B------:R-:W-:Y:S01]  /*0160*/  BSSY.RECONVERGENT B0, `(.L_x_6) ;  /* 0x0000025000007945 */ /* 0x000fe20003800200 */
[----:B------:R-:W-:Y:S01]  /*0170*/  IMAD.MOV.U32 R3, RZ, RZ, RZ ;  /* 0x000000ffff037224 */ /* 0x000fe200078e00ff */
[----:B------:R-:W-:Y:S01]  /*0180*/  MOV R6, RZ ;  /* 0x000000ff00067202 */ /* 0x000fe20000000f00 */
[----:B------:R-:W-:Y:S01]  /*0190*/  IMAD.MOV.U32 R7, RZ, RZ, 0x1 ;  /* 0x00000001ff077424 */ /* 0x000fe200078e00ff */
[----:B------:R-:W1:Y:S01]  /*01a0*/  LDCU UR10, c[0x0][0x390] ;  /* 0x00007200ff0a77ac */ /* 0x000e620008000800 */
[----:B------:R-:W2:Y:S05]  /*01b0*/  LDCU UR5, c[0x0][0x394] ;  /* 0x00007280ff0577ac */ /* 0x000eaa0008000800 */
.L_x_10:
[----:B------:R-:W-:Y:S01]  /*01c0*/  ISETP.GT.U32.AND P0, PT, R7, R0, PT ;  /* 0x000000000700720c */ /* 0x000fe20003f04070 */
[----:B------:R-:W-:Y:S01]  /*01d0*/  BSSY.RECONVERGENT B1, `(.L_x_7) ;  /* 0x0000016000017945 */ /* 0x000fe20003800200 */
[----:B------:R-:W-:Y:S02]  /*01e0*/  LOP3.LUT R8, R3, 0x1, RZ, 0x3c, !PT ;  /* 0x0000000103087812 */ /* 0x000fe400078e3cff */
[----:B------:R-:W-:-:S13]  /*01f0*/  ISETP.GT.U32.AND.EX P0, PT, R6, RZ, PT, P0 ;  /* 0x000000ff0600720c */ /* 0x000fda0003f04100 */
[----:B------:R-:W-:Y:S05]  /*0200*/  @P0 BRA `(.L_x_8) ;  /* 0x00000000002c0947 */ /* 0x000fea0003800000 */
[----:B-1----:R-:W-:-:S04]  /*0210*/  IMAD.U32 R9, RZ, RZ, UR10 ;  /* 0x0000000aff097e24 */ /* 0x002fc8000f8e00ff */
[-C--:B------:R-:W-:Y:S02]  /*0220*/  IMAD R2, R3, R9.reuse, R0 ;  /* 0x0000000903027224 */ /* 0x080fe400078e0200 */
[----:B0-----:R-:W-:Y:S02]  /*0230*/  IMAD R4, R8, R9, RZ ;  /* 0x0000000908047224 */ /* 0x001fe400078e02ff */
[----:B------:R-:W-:-:S03]  /*0240*/  IMAD.IADD R2, R2, 0x1, -R7 ;  /* 0x0000000102027824 */ /* 0x000fc600078e0a07 */
[----:B------:R-:W-:Y:S02]  /*0250*/  LEA R4, R4, R5, 0x2 ;  /* 0x0000000504047211 */ /* 0x000fe400078e10ff */
[----:B------:R-:W-:-:S03]  /*0260*/  LEA R2, R2, UR4, 0x2 ;  /* 0x0000000402027c11 */ /* 0x000fc6000f8e10ff */
[----:B------:R-:W-:Y:S04]  /*0270*/  LDS R3, [R4] ;  /* 0x0000000004037984 */ /* 0x000fe80000000800 */
[----:B------:R-:W0:Y:S02]  /*0280*/  LDS R2, [R2] ;  /* 0x0000000002027984 */ /* 0x000e240000000800 */
[----:B0-----:R-:W-:-:S05]  /*0290*/  FADD R3, R2, R3 ;  /* 0x0000000302037221 */ /* 0x001fca0000000000 */
[----:B------:R0:W-:Y:S01]  /*02a0*/  STS [R4], R3 ;  /* 0x0000000304007388 */ /* 0x0001e20000000800 */
[----:B------:R-:W-:Y:S05]  /*02b0*/  BRA `(.L_x_9) ;  /* 0x00000000001c7947 */ /* 0x000fea0003800000 */
.L_x_8:
[----:B-1----:R-:W-:-:S04]  /*02c0*/  IMAD.U32 R9, RZ, RZ, UR10 ;  /* 0x0000000aff097e24 */ /* 0x002fc8000f8e00ff */
[-C--:B------:R-:W-:Y:S02]  /*02d0*/  IMAD R2, R3, R9.reuse, RZ ;  /* 0x0000000903027224 */ /* 0x080fe400078e02ff */
[----:B0-----:R-:W-:Y:S02]  /*02e0*/  IMAD R4, R8, R9, RZ ;  /* 0x0000000908047224 */ /* 0x001fe400078e02ff */
[----:B------:R-:W-:-:S03]  /*02f0*/  IMAD R2, R2, 0x4, R5 ;  /* 0x0000000402027824 */ /* 0x000fc600078e0205 */
[----:B------:R-:W-:-:S03]  /*0300*/  LEA R3, R4, R5, 0x2 ;  /* 0x0000000504037211 */ /* 0x000fc600078e10ff */
[----:B------:R-:W0:Y:S04]  /*0310*/  LDS R2, [R2] ;  /* 0x0000000002027984 */ /* 0x000e280000000800 */
[----:B0-----:R1:W-:Y:S02]  /*0320*/  STS [R3], R2 ;  /* 0x0000000203007388 */ /* 0x0013e40000000800 */
.L_x_9:
[----:B--2---:R-:W-:Y:S05]  /*0330*/  BSYNC.RECONVERGENT B1 ;  /* 0x0000000000017941 */ /* 0x004fea0003800200 */
.L_x_7:
[C---:B------:R-:W-:Y:S01]  /*0340*/  SHF.L.U64.HI R6, R7.reuse, 0x1, R6 ;  /* 0x0000000107067819 */ /* 0x040fe20000010206 */
[----:B------:R-:W-:Y:S01]  /*0350*/  IMAD.SHL.U32 R7, R7, 0x2, RZ ;  /* 0x0000000207077824 */ /* 0x000fe200078e00ff */
[----:B------:R-:W-:Y:S01]  /*0360*/  BAR.SYNC.DEFER_BLOCKING 0x0 ;  /* 0x0000000000007b1d */ /* 0x000fe20000010000 */
[----:B01----:R-:W-:-:S03]  /*0370*/  IMAD.MOV.U32 R3, RZ, RZ, R8 ;  /* 0x000000ffff037224 */ /* 0x003fc600078e0008 */
[----:B------:R-:W-:-:S04]  /*0380*/  ISETP.GE.U32.AND P0, PT, R7, R9, PT ;  /* 0x000000090700720c */ /* 0x000fc80003f06070 */
[----:B------:R-:W-:-:S13]  /*0390*/  ISETP.GE.U32.AND.EX P0, PT, R6, UR5, PT, P0 ;  /* 0x0000000506007c0c */ /* 0x000fda000bf06100 */
[----:B------:R-:W-:Y:S05]  /*03a0*/  @!P0 BRA `(.L_x_10) ;  /* 0xfffffffc00848947 */ /* 0x000fea000383ffff */
[----:B------:R-:W-:Y:S05]  /*03b0*/  BSYNC.RECONVERGENT B0 ;  /* 0x0000000000007941 */ /* 0x000fea0003800200 */
.L_x_6:
[----:B------:R-:W-:Y:S01]  /*03c0*/  IMAD R2, R8, R9, RZ ;  /* 0x0000000908027224 */ /* 0x000fe200078e02ff */
[----:B------:R-:W1:Y:S04]  /*03d0*/  LDCU.64 UR8, c[0x0][0x380] ;  /* 0x00007000ff0877ac */ /* 0x000e680008000a00 */
[----:B0-----:R-:W-:-:S06]  /*03e0*/  LEA R5, R2, R5, 0x2 ;  /* 0x0000000502057211 */ /* 0x001fcc00078e10ff */
[----:B------:R-:W0:Y:S01]  /*03f0*/  LDS R5, [R5] ;  /* 0x0000000005057984 */ /* 0x000e220000000800 */
[----:B-1----:R-:W-:-:S04]  /*0400*/  LEA R2, P0, R0, UR8, 0x2 ;  /* 0x0000000800027c11 */ /* 0x002fc8000f8010ff */
[----:B------:R-:W-:-:S05]  /*0410*/  LEA.HI.X R3, R0, UR9, RZ, 0x2, P0 ;  /* 0x0000000900037c11 */ /* 0x000fca00080f14ff */
[----:B0-----:R-:W-:Y:S01]  /*0420*/  STG.E desc[UR6][R2.64], R5 ;  /* 0x0000000502007986 */ /* 0x001fe2000c101906 */
[----:B------:R-:W-:Y:S05]  /*0430*/  EXIT ;  /* 0x000000000000794d */ /* 0x000fea0003800000 */
.L_x_11:
        /* <DEDUP_REMOVED lines=12> */
.L_x_14:


//--------------------- .nv.shared._Z7prescanPfS_yS_m --------------------------
	.section	.nv.shared._Z7prescanPfS_yS_m,"aw",@nobits
	.sectionflags	@""
	.align	16
	.zero		1024


//--------------------- .nv.shared.reserved.0     --------------------------
	.section	.nv.shared.reserved.0,"aw",@nobits
	.weak		__nv_reservedSMEM_offset_0_alias
	.size		__nv_reservedSMEM_offset_0_alias, 0, 64
	.other		__nv_reservedSMEM_offset_0_alias,@"STO_CUDA_RESERVED_SHARED STV_DEFAULT"
__nv_reservedSMEM_offset_0_alias:
	.zero		0
	.zero		64


//--------------------- .nv.shared._Z8postscanPfyS_ --------------------------
	.section	.nv.shared._Z8postscanPfyS_,"aw",@nobits
	.sectionflags	@""
	.align	16
	.zero		1024


//--------------------- .nv.shared._Z4scanPfS_y   --------------------------
	.section	.nv.shared._Z4scanPfS_y,"aw",@nobits
	.sectionflags	@""
	.align	16
	.zero		1024


//--------------------- .nv.constant0._Z7prescanPfS_yS_m --------------------------
	.section	.nv.constant0._Z7prescanPfS_yS_m,"a",@progbits
	.sectionflags	@""
	.align	4
.nv.constant0._Z7prescanPfS_yS_m:
	.zero		936


//--------------------- .nv.constant0._Z8postscanPfyS_ --------------------------
	.section	.nv.constant0._Z8postscanPfyS_,"a",@progbits
	.sectionflags	@""
	.align	4
.nv.constant0._Z8postscanPfyS_:
	.zero		920


//--------------------- .nv.constant0._Z4scanPfS_y --------------------------
	.section	.nv.constant0._Z4scanPfS_y,"a",@progbits
	.sectionflags	@""
	.align	4
.nv.constant0._Z4scanPfS_y:
	.zero		920


//--------------------- SYMBOLS --------------------------

	.type		.nv.reservedSmem.offset0,@object
	.size		.nv.reservedSmem.offset0,0x4
	.type		.nv.reservedSmem.cap,@object
	.size		.nv.reservedSmem.cap,0x4
